	.headerflags	@"EF_CUDA_TEXMODE_UNIFIED EF_CUDA_64BIT_ADDRESS EF_CUDA_ACCELERATORS EF_CUDA_SM90 EF_CUDA_VIRTUAL_SM(EF_CUDA_SM90)"
	.elftype	@"ET_EXEC"


//--------------------- .nv.info                  --------------------------
	.section	.nv.info,"",@"SHT_CUDA_INFO"
	.align	4


	//----- nvinfo : EIATTR_REGCOUNT
	.align		4
        /*0000*/ 	.byte	0x04, 0x2f
        /*0002*/ 	.short	(.L_1 - .L_0)
	.align		4
.L_0:
        /*0004*/ 	.word	index@(triton_poi_fused__unsafe_index_add_convolution_leaky_relu_mul_sub_15)
        /*0008*/ 	.word	0x0000001c


	//----- nvinfo : EIATTR_MIN_STACK_SIZE
	.align		4
.L_1:
        /*000c*/ 	.byte	0x04, 0x12
        /*000e*/ 	.short	(.L_3 - .L_2)
	.align		4
.L_2:
        /*0010*/ 	.word	index@(triton_poi_fused__unsafe_index_add_convolution_leaky_relu_mul_sub_15)
        /*0014*/ 	.word	0x00000000


	//----- nvinfo : EIATTR_FRAME_SIZE
	.align		4
.L_3:
        /*0018*/ 	.byte	0x04, 0x11
        /*001a*/ 	.short	(.L_5 - .L_4)
	.align		4
.L_4:
        /*001c*/ 	.word	index@(triton_poi_fused__unsafe_index_add_convolution_leaky_relu_mul_sub_15)
        /*0020*/ 	.word	0x00000000


	//----- nvinfo : EIATTR_MIN_STACK_SIZE
	.align		4
.L_5:
        /*0024*/ 	.byte	0x04, 0x12
        /*0026*/ 	.short	(.L_7 - .L_6)
	.align		4
.L_6:
        /*0028*/ 	.word	index@(triton_poi_fused__unsafe_index_add_convolution_leaky_relu_mul_sub_15)
        /*002c*/ 	.word	0x00000000
.L_7:


//--------------------- .nv.info.triton_poi_fused__unsafe_index_add_convolution_leaky_relu_mul_sub_15 --------------------------
	.section	.nv.info.triton_poi_fused__unsafe_index_add_convolution_leaky_relu_mul_sub_15,"",@"SHT_CUDA_INFO"
	.sectionflags	@""
	.align	4


	//----- nvinfo : EIATTR_CUDA_API_VERSION
	.align		4
        /*0000*/ 	.byte	0x04, 0x37
        /*0002*/ 	.short	(.L_9 - .L_8)
.L_8:
        /*0004*/ 	.word	0x0000007c


	//----- nvinfo : EIATTR_KPARAM_INFO
	.align		4
.L_9:
        /*0008*/ 	.byte	0x04, 0x17
        /*000a*/ 	.short	(.L_11 - .L_10)
.L_10:
        /*000c*/ 	.word	0x00000000
        /*0010*/ 	.short	0x000a
        /*0012*/ 	.short	0x0050
        /*0014*/ 	.byte	0x00, 0xf0, 0x11, 0x00


	//----- nvinfo : EIATTR_KPARAM_INFO
	.align		4
.L_11:
        /*0018*/ 	.byte	0x04, 0x17
        /*001a*/ 	.short	(.L_13 - .L_12)
.L_12:
        /*001c*/ 	.word	0x00000000
        /*0020*/ 	.short	0x0009
        /*0022*/ 	.short	0x0048
        /*0024*/ 	.byte	0x00, 0xf4, 0x21, 0x00


	//----- nvinfo : EIATTR_KPARAM_INFO
	.align		4
.L_13:
        /*0028*/ 	.byte	0x04, 0x17
        /*002a*/ 	.short	(.L_15 - .L_14)
.L_14:
        /*002c*/ 	.word	0x00000000
        /*0030*/ 	.short	0x0008
        /*0032*/ 	.short	0x0040
        /*0034*/ 	.byte	0x00, 0xf4, 0x21, 0x00


	//----- nvinfo : EIATTR_KPARAM_INFO
	.align		4
.L_15:
        /*0038*/ 	.byte	0x04, 0x17
        /*003a*/ 	.short	(.L_17 - .L_16)
.L_16:
        /*003c*/ 	.word	0x00000000
        /*0040*/ 	.short	0x0007
        /*0042*/ 	.short	0x0038
        /*0044*/ 	.byte	0x00, 0xf4, 0x21, 0x00


	//----- nvinfo : EIATTR_KPARAM_INFO
	.align		4
.L_17:
        /*0048*/ 	.byte	0x04, 0x17
        /*004a*/ 	.short	(.L_19 - .L_18)
.L_18:
        /*004c*/ 	.word	0x00000000
        /*0050*/ 	.short	0x0006
        /*0052*/ 	.short	0x0030
        /*0054*/ 	.byte	0x00, 0xf4, 0x21, 0x00


	//----- nvinfo : EIATTR_KPARAM_INFO
	.align		4
.L_19:
        /*0058*/ 	.byte	0x04, 0x17
        /*005a*/ 	.short	(.L_21 - .L_20)
.L_20:
        /*005c*/ 	.word	0x00000000
        /*0060*/ 	.short	0x0005
        /*0062*/ 	.short	0x0028
        /*0064*/ 	.byte	0x00, 0xf4, 0x21, 0x00


	//----- nvinfo : EIATTR_KPARAM_INFO
	.align		4
.L_21:
        /*0068*/ 	.byte	0x04, 0x17
        /*006a*/ 	.short	(.L_23 - .L_22)
.L_22:
        /*006c*/ 	.word	0x00000000
        /*0070*/ 	.short	0x0004
        /*0072*/ 	.short	0x0020
        /*0074*/ 	.byte	0x00, 0xf4, 0x21, 0x00


	//----- nvinfo : EIATTR_KPARAM_INFO
	.align		4
.L_23:
        /*0078*/ 	.byte	0x04, 0x17
        /*007a*/ 	.short	(.L_25 - .L_24)
.L_24:
        /*007c*/ 	.word	0x00000000
        /*0080*/ 	.short	0x0003
        /*0082*/ 	.short	0x0018
        /*0084*/ 	.byte	0x00, 0xf4, 0x21, 0x00


	//----- nvinfo : EIATTR_KPARAM_INFO
	.align		4
.L_25:
        /*0088*/ 	.byte	0x04, 0x17
        /*008a*/ 	.short	(.L_27 - .L_26)
.L_26:
        /*008c*/ 	.word	0x00000000
        /*0090*/ 	.short	0x0002
        /*0092*/ 	.short	0x0010
        /*0094*/ 	.byte	0x00, 0xf4, 0x21, 0x00


	//----- nvinfo : EIATTR_KPARAM_INFO
	.align		4
.L_27:
        /*0098*/ 	.byte	0x04, 0x17
        /*009a*/ 	.short	(.L_29 - .L_28)
.L_28:
        /*009c*/ 	.word	0x00000000
        /*00a0*/ 	.short	0x0001
        /*00a2*/ 	.short	0x0008
        /*00a4*/ 	.byte	0x00, 0xf4, 0x21, 0x00


	//----- nvinfo : EIATTR_KPARAM_INFO
	.align		4
.L_29:
        /*00a8*/ 	.byte	0x04, 0x17
        /*00aa*/ 	.short	(.L_31 - .L_30)
.L_30:
        /*00ac*/ 	.word	0x00000000
        /*00b0*/ 	.short	0x0000
        /*00b2*/ 	.short	0x0000
        /*00b4*/ 	.byte	0x00, 0xf4, 0x21, 0x00


	//----- nvinfo : EIATTR_SPARSE_MMA_MASK
	.align		4
.L_31:
        /*00b8*/ 	.byte	0x03, 0x50
        /*00ba*/ 	.short	0x0000


	//----- nvinfo : EIATTR_MAXREG_COUNT
	.align		4
        /*00bc*/ 	.byte	0x03, 0x1b
        /*00be*/ 	.short	0x00ff


	//----- nvinfo : EIATTR_EXIT_INSTR_OFFSETS
	.align		4
        /*00c0*/ 	.byte	0x04, 0x1c
        /*00c2*/ 	.short	(.L_33 - .L_32)


	//   ....[0]....
.L_32:
        /*00c4*/ 	.word	0x00000780


	//----- nvinfo : EIATTR_REQNTID
	.align		4
.L_33:
        /*00c8*/ 	.byte	0x04, 0x10
        /*00ca*/ 	.short	(.L_35 - .L_34)
.L_34:
        /*00cc*/ 	.word	0x00000080
        /*00d0*/ 	.word	0x00000001
        /*00d4*/ 	.word	0x00000001


	//----- nvinfo : EIATTR_CBANK_PARAM_SIZE
	.align		4
.L_35:
        /*00d8*/ 	.byte	0x03, 0x19
        /*00da*/ 	.short	0x0054


	//----- nvinfo : EIATTR_PARAM_CBANK
	.align		4
        /*00dc*/ 	.byte	0x04, 0x0a
        /*00de*/ 	.short	(.L_37 - .L_36)
	.align		4
.L_36:
        /*00e0*/ 	.word	index@(.nv.constant0.triton_poi_fused__unsafe_index_add_convolution_leaky_relu_mul_sub_15)
        /*00e4*/ 	.short	0x0210
        /*00e6*/ 	.short	0x0054


	//----- nvinfo : EIATTR_SW_WAR
	.align		4
.L_37:
        /*00e8*/ 	.byte	0x04, 0x36
        /*00ea*/ 	.short	(.L_39 - .L_38)
.L_38:
        /*00ec*/ 	.word	0x00000008
.L_39:


//--------------------- .nv.callgraph             --------------------------
	.section	.nv.callgraph,"",@"SHT_CUDA_CALLGRAPH"
	.align	4
	.sectionentsize	8
	.align		4
        /*0000*/ 	.word	0x00000000
	.align		4
        /*0004*/ 	.word	0xffffffff
	.align		4
        /*0008*/ 	.word	0x00000000
	.align		4
        /*000c*/ 	.word	0xfffffffe
	.align		4
        /*0010*/ 	.word	0x00000000
	.align		4
        /*0014*/ 	.word	0xfffffffd
	.align		4
        /*0018*/ 	.word	0x00000000
	.align		4
        /*001c*/ 	.word	0xfffffffc


//--------------------- .text.triton_poi_fused__unsafe_index_add_convolution_leaky_relu_mul_sub_15 --------------------------
	.section	.text.triton_poi_fused__unsafe_index_add_convolution_leaky_relu_mul_sub_15,"ax",@progbits
	.align	128
        .global         triton_poi_fused__unsafe_index_add_convolution_leaky_relu_mul_sub_15
        .type           triton_poi_fused__unsafe_index_add_convolution_leaky_relu_mul_sub_15,@function
        .size           triton_poi_fused__unsafe_index_add_convolution_leaky_relu_mul_sub_15,(.L_x_1 - triton_poi_fused__unsafe_index_add_convolution_leaky_relu_mul_sub_15)
        .other          triton_poi_fused__unsafe_index_add_convolution_leaky_relu_mul_sub_15,@"STO_CUDA_ENTRY STV_DEFAULT"
triton_poi_fused__unsafe_index_add_convolution_leaky_relu_mul_sub_15:
.text.triton_poi_fused__unsafe_index_add_convolution_leaky_relu_mul_sub_15:
[----:B------:R-:W-:Y:S01]  /*0000*/  LDC R1, c[0x0][0x28] ;  /* 0x00000a00ff017b82 */ /* 0x000fe20000000800 */
[----:B------:R-:W1:Y:S07]  /*0010*/  S2R R3, SR_TID.X ;  /* 0x0000000000037919 */ /* 0x000e6e0000002100 */
[----:B------:R-:W2:Y:S01]  /*0020*/  LDC.64 R8, c[0x0][0x218] ;  /* 0x00008600ff087b82 */ /* 0x000ea20000000a00 */
[----:B------:R-:W-:Y:S01]  /*0030*/  ULDC.64 UR4, c[0x0][0x208] ;  /* 0x0000820000047ab9 */ /* 0x000fe20000000a00 */
[----:B------:R-:W-:Y:S01]  /*0040*/  ULDC.64 UR6, c[0x0][0x228] ;  /* 0x00008a0000067ab9 */ /* 0x000fe20000000a00 */
[----:B------:R-:W3:Y:S01]  /*0050*/  S2R R0, SR_CTAID.X ;  /* 0x0000000000007919 */ /* 0x000ee20000002500 */
[----:B------:R-:W-:-:S04]  /*0060*/  ULDC.64 UR8, c[0x0][0x230] ;  /* 0x00008c0000087ab9 */ /* 0x000fc80000000a00 */
[----:B------:R-:W4:Y:S01]  /*0070*/  LDC.64 R10, c[0x0][0x248] ;  /* 0x00009200ff0a7b82 */ /* 0x000f220000000a00 */
[----:B-1----:R-:W-:-:S05]  /*0080*/  LOP3.LUT R3, R3, 0x7f, RZ, 0xc0, !PT ;  /* 0x0000007f03037812 */ /* 0x002fca00078ec0ff */
[----:B---3--:R-:W-:-:S05]  /*0090*/  IMAD R20, R0, 0x80, R3 ;  /* 0x0000008000147824 */ /* 0x008fca00078e0203 */
[----:B------:R-:W-:-:S04]  /*00a0*/  SHF.R.S32.HI R3, RZ, 0x1f, R20 ;  /* 0x0000001fff037819 */ /* 0x000fc80000011414 */
[----:B------:R-:W-:Y:S02]  /*00b0*/  LEA.HI R4, R3, R20, RZ, 0x2 ;  /* 0x0000001403047211 */ /* 0x000fe400078f10ff */
[----:B------:R-:W1:Y:S02]  /*00c0*/  LDC.64 R2, c[0x0][0x220] ;  /* 0x00008800ff027b82 */ /* 0x000e640000000a00 */
[----:B------:R-:W-:Y:S02]  /*00d0*/  SHF.R.S32.HI R23, RZ, 0x2, R4 ;  /* 0x00000002ff177819 */ /* 0x000fe40000011404 */
[----:B------:R-:W-:Y:S02]  /*00e0*/  LOP3.LUT R25, R4, 0xfffffffc, RZ, 0xc0, !PT ;  /* 0xfffffffc04197812 */ /* 0x000fe400078ec0ff */
[----:B------:R-:W-:-:S03]  /*00f0*/  LEA.HI R5, R23, R23, RZ, 0x2 ;  /* 0x0000001717057211 */ /* 0x000fc600078f10ff */
[----:B------:R-:W-:Y:S01]  /*0100*/  IMAD.IADD R25, R20, 0x1, -R25 ;  /* 0x0000000114197824 */ /* 0x000fe200078e0a19 */
[----:B------:R-:W-:-:S05]  /*0110*/  LOP3.LUT R6, R5, 0xfffffffc, RZ, 0xc0, !PT ;  /* 0xfffffffc05067812 */ /* 0x000fca00078ec0ff */
[----:B------:R-:W-:Y:S02]  /*0120*/  IMAD.IADD R23, R23, 0x1, -R6 ;  /* 0x0000000117177824 */ /* 0x000fe400078e0a06 */
[----:B------:R-:W3:Y:S02]  /*0130*/  LDC.64 R6, c[0x0][0x240] ;  /* 0x00009000ff067b82 */ /* 0x000ee40000000a00 */
[----:B--2---:R-:W-:-:S04]  /*0140*/  IMAD.WIDE R8, R23, 0x8, R8 ;  /* 0x0000000817087825 */ /* 0x004fc800078e0208 */
[C---:B-1----:R-:W-:Y:S02]  /*0150*/  IMAD.WIDE R4, R25.reuse, 0x8, R2 ;  /* 0x0000000819047825 */ /* 0x042fe400078e0202 */
[----:B------:R-:W2:Y:S04]  /*0160*/  LDG.E.EL.64 R8, desc[UR4][R8.64] ;  /* 0x0000000408087981 */ /* 0x000ea8000c2e1b00 */
[----:B------:R-:W5:Y:S01]  /*0170*/  LDG.E.EL.64 R4, desc[UR4][R4.64] ;  /* 0x0000000404047981 */ /* 0x000f62000c2e1b00 */
[----:B----4-:R-:W-:-:S06]  /*0180*/  IMAD.WIDE R2, R25, 0x8, R10 ;  /* 0x0000000819027825 */ /* 0x010fcc00078e020a */
[----:B------:R-:W4:Y:S01]  /*0190*/  LDG.E.EL.64 R2, desc[UR4][R2.64] ;  /* 0x0000000402027981 */ /* 0x000f22000c2e1b00 */
[----:B---3--:R-:W-:-:S06]  /*01a0*/  IMAD.WIDE R6, R23, 0x8, R6 ;  /* 0x0000000817067825 */ /* 0x008fcc00078e0206 */
[----:B------:R-:W3:Y:S01]  /*01b0*/  LDG.E.EL.64 R6, desc[UR4][R6.64] ;  /* 0x0000000406067981 */ /* 0x000ee2000c2e1b00 */
[----:B------:R-:W-:-:S04]  /*01c0*/  SHF.R.S32.HI R11, RZ, 0x18, R0 ;  /* 0x00000018ff0b7819 */ /* 0x000fc80000011400 */
[----:B------:R-:W-:-:S04]  /*01d0*/  SGXT R11, R11, 0x1 ;  /* 0x000000010b0b781a */ /* 0x000fc80000000200 */
[----:B------:R-:W-:-:S04]  /*01e0*/  LEA.HI R11, R11, R20, RZ, 0x4 ;  /* 0x000000140b0b7211 */ /* 0x000fc800078f20ff */
[--C-:B------:R-:W-:Y:S02]  /*01f0*/  SHF.R.S32.HI R19, RZ, 0x4, R11.reuse ;  /* 0x00000004ff137819 */ /* 0x100fe4000001140b */
[----:B------:R-:W-:Y:S02]  /*0200*/  SHF.R.S32.HI R0, RZ, 0x1f, R11 ;  /* 0x0000001fff007819 */ /* 0x000fe4000001140b */
[----:B--2---:R-:W-:-:S04]  /*0210*/  SHF.R.U32.HI R13, RZ, 0x1e, R9 ;  /* 0x0000001eff0d7819 */ /* 0x004fc80000011609 */
[----:B------:R-:W-:Y:S02]  /*0220*/  LOP3.LUT R13, R13, 0x2, RZ, 0xc0, !PT ;  /* 0x000000020d0d7812 */ /* 0x000fe400078ec0ff */
[----:B-----5:R-:W-:Y:S02]  /*0230*/  SHF.R.U32.HI R15, RZ, 0x1e, R5 ;  /* 0x0000001eff0f7819 */ /* 0x020fe40000011605 */
[----:B------:R-:W-:Y:S02]  /*0240*/  IADD3 R11, P0, R8, R13, RZ ;  /* 0x0000000d080b7210 */ /* 0x000fe40007f1e0ff */
[----:B------:R-:W-:Y:S02]  /*0250*/  LEA.HI R8, R0, R19, RZ, 0x9 ;  /* 0x0000001300087211 */ /* 0x000fe400078f48ff */
[----:B------:R-:W-:Y:S01]  /*0260*/  LOP3.LUT R15, R15, 0x2, RZ, 0xc0, !PT ;  /* 0x000000020f0f7812 */ /* 0x000fe200078ec0ff */
[----:B------:R-:W-:Y:S01]  /*0270*/  IMAD.SHL.U32 R0, R19, 0x4, RZ ;  /* 0x0000000413007824 */ /* 0x000fe200078e00ff */
[----:B------:R-:W-:Y:S01]  /*0280*/  LOP3.LUT R8, R8, 0xfffffe00, RZ, 0xc0, !PT ;  /* 0xfffffe0008087812 */ /* 0x000fe200078ec0ff */
[----:B------:R-:W-:Y:S01]  /*0290*/  IMAD.X R10, RZ, RZ, R9, P0 ;  /* 0x000000ffff0a7224 */ /* 0x000fe200000e0609 */
[----:B------:R-:W-:-:S02]  /*02a0*/  IADD3 R15, P0, R4, R15, RZ ;  /* 0x0000000f040f7210 */ /* 0x000fc40007f1e0ff */
[----:B------:R-:W-:Y:S01]  /*02b0*/  SHF.R.S32.HI R9, RZ, 0x1f, R0 ;  /* 0x0000001fff097819 */ /* 0x000fe20000011400 */
[----:B------:R-:W-:Y:S01]  /*02c0*/  IMAD.IADD R19, R19, 0x1, -R8 ;  /* 0x0000000113137824 */ /* 0x000fe200078e0a08 */
[C---:B------:R-:W-:Y:S01]  /*02d0*/  LEA R24, P1, R11.reuse, R0, 0x1 ;  /* 0x000000000b187211 */ /* 0x040fe200078208ff */
[----:B------:R-:W-:Y:S01]  /*02e0*/  IMAD.X R8, RZ, RZ, R5, P0 ;  /* 0x000000ffff087224 */ /* 0x000fe200000e0605 */
[----:B---3--:R-:W-:Y:S02]  /*02f0*/  SHF.R.U32.HI R5, RZ, 0x1e, R7 ;  /* 0x0000001eff057819 */ /* 0x008fe40000011607 */
[----:B------:R-:W-:Y:S02]  /*0300*/  LEA.HI.X R11, R11, R9, R10, 0x1, P1 ;  /* 0x000000090b0b7211 */ /* 0x000fe400008f0c0a */
[----:B------:R-:W-:Y:S02]  /*0310*/  IADD3 R14, P0, R24, R15, RZ ;  /* 0x0000000f180e7210 */ /* 0x000fe40007f1e0ff */
[----:B----4-:R-:W-:-:S02]  /*0320*/  SHF.R.U32.HI R17, RZ, 0x1e, R3 ;  /* 0x0000001eff117819 */ /* 0x010fc40000011603 */
[----:B------:R-:W-:Y:S01]  /*0330*/  LOP3.LUT R5, R5, 0x2, RZ, 0xc0, !PT ;  /* 0x0000000205057812 */ /* 0x000fe200078ec0ff */
[----:B------:R-:W-:Y:S01]  /*0340*/  IMAD.X R21, R11, 0x1, R8, P0 ;  /* 0x000000010b157824 */ /* 0x000fe200000e0608 */
[----:B------:R-:W-:Y:S02]  /*0350*/  IADD3 R12, P0, R14, UR6, RZ ;  /* 0x000000060e0c7c10 */ /* 0x000fe4000ff1e0ff */
[----:B------:R-:W-:Y:S02]  /*0360*/  IADD3 R10, P2, R6, R5, RZ ;  /* 0x00000005060a7210 */ /* 0x000fe40007f5e0ff */
[----:B------:R-:W-:Y:S02]  /*0370*/  LOP3.LUT R17, R17, 0x2, RZ, 0xc0, !PT ;  /* 0x0000000211117812 */ /* 0x000fe400078ec0ff */
[----:B------:R-:W-:Y:S01]  /*0380*/  IADD3.X R13, R21, UR7, RZ, P0, !PT ;  /* 0x00000007150d7c10 */ /* 0x000fe200087fe4ff */
[----:B------:R-:W-:Y:S01]  /*0390*/  IMAD.SHL.U32 R6, R10, 0x2, RZ ;  /* 0x000000020a067824 */ /* 0x000fe200078e00ff */
[----:B------:R-:W-:Y:S01]  /*03a0*/  IADD3 R17, P0, R2, R17, RZ ;  /* 0x0000001102117210 */ /* 0x000fe20007f1e0ff */
[----:B------:R-:W-:Y:S01]  /*03b0*/  IMAD.X R7, RZ, RZ, R7, P2 ;  /* 0x000000ffff077224 */ /* 0x000fe200010e0607 */
[C---:B------:R-:W-:Y:S01]  /*03c0*/  LEA R4, P1, R14.reuse, UR8, 0x2 ;  /* 0x000000080e047c11 */ /* 0x040fe2000f8210ff */
[----:B------:R1:W2:Y:S02]  /*03d0*/  LDG.E.EL.U8 R22, desc[UR4][R12.64] ;  /* 0x000000040c167981 */ /* 0x0002a4000c2e1100 */
[----:B------:R-:W-:Y:S01]  /*03e0*/  IMAD.X R2, RZ, RZ, R3, P0 ;  /* 0x000000ffff027224 */ /* 0x000fe200000e0603 */
[----:B------:R-:W-:-:S02]  /*03f0*/  LEA.HI.X R5, R14, UR9, R21, 0x2, P1 ;  /* 0x000000090e057c11 */ /* 0x000fc400088f1415 */
[--C-:B------:R-:W-:Y:S02]  /*0400*/  IADD3 R3, P0, P1, R6, R15, R0.reuse ;  /* 0x0000000f06037210 */ /* 0x100fe4000791e000 */
[----:B------:R-:W-:Y:S01]  /*0410*/  SHF.L.U64.HI R10, R10, 0x1, R7 ;  /* 0x000000010a0a7819 */ /* 0x000fe20000010207 */
[----:B------:R3:W4:Y:S01]  /*0420*/  LDG.E.EL R21, desc[UR4][R4.64] ;  /* 0x0000000404157981 */ /* 0x000722000c2e1900 */
[----:B------:R-:W-:Y:S02]  /*0430*/  IADD3 R0, P2, P3, R17, R6, R0 ;  /* 0x0000000611007210 */ /* 0x000fe40007b5e000 */
[----:B------:R-:W5:Y:S01]  /*0440*/  LDC.64 R6, c[0x0][0x238] ;  /* 0x00008e00ff067b82 */ /* 0x000f620000000a00 */
[----:B------:R-:W-:Y:S02]  /*0450*/  IADD3 R24, P4, R17, R24, RZ ;  /* 0x0000001811187210 */ /* 0x000fe40007f9e0ff */
[--C-:B------:R-:W-:Y:S02]  /*0460*/  IADD3.X R8, R10, R8, R9.reuse, P0, P1 ;  /* 0x000000080a087210 */ /* 0x100fe400007e2409 */
[C---:B------:R-:W-:Y:S01]  /*0470*/  IADD3.X R9, R2.reuse, R10, R9, P2, P3 ;  /* 0x0000000a02097210 */ /* 0x040fe200017e6409 */
[----:B------:R-:W-:Y:S01]  /*0480*/  IMAD.X R11, R2, 0x1, R11, P4 ;  /* 0x00000001020b7824 */ /* 0x000fe200020e060b */
[----:B-1----:R-:W-:Y:S01]  /*0490*/  IADD3 R12, P0, R3, UR6, RZ ;  /* 0x00000006030c7c10 */ /* 0x002fe2000ff1e0ff */
[----:B---3--:R-:W1:Y:S01]  /*04a0*/  LDC.64 R4, c[0x0][0x250] ;  /* 0x00009400ff047b82 */ /* 0x008e620000000a00 */
[----:B------:R-:W-:-:S02]  /*04b0*/  IADD3 R14, P2, R0, UR6, RZ ;  /* 0x00000006000e7c10 */ /* 0x000fc4000ff5e0ff */
[----:B------:R-:W-:Y:S02]  /*04c0*/  IADD3 R16, P3, R24, UR6, RZ ;  /* 0x0000000618107c10 */ /* 0x000fe4000ff7e0ff */
[C---:B------:R-:W-:Y:S02]  /*04d0*/  LEA R2, P1, R3.reuse, UR8, 0x2 ;  /* 0x0000000803027c11 */ /* 0x040fe4000f8210ff */
[----:B------:R-:W-:Y:S02]  /*04e0*/  IADD3.X R13, R8, UR7, RZ, P0, !PT ;  /* 0x00000007080d7c10 */ /* 0x000fe400087fe4ff */
[----:B------:R-:W-:Y:S02]  /*04f0*/  IADD3.X R15, R9, UR7, RZ, P2, !PT ;  /* 0x00000007090f7c10 */ /* 0x000fe400097fe4ff */
[----:B------:R-:W-:Y:S01]  /*0500*/  IADD3.X R17, R11, UR7, RZ, P3, !PT ;  /* 0x000000070b117c10 */ /* 0x000fe20009ffe4ff */
[----:B------:R-:W3:Y:S01]  /*0510*/  LDG.E.EL.U8 R12, desc[UR4][R12.64] ;  /* 0x000000040c0c7981 */ /* 0x000ee2000c2e1100 */
[----:B------:R-:W-:-:S02]  /*0520*/  LEA.HI.X R3, R3, UR9, R8, 0x2, P1 ;  /* 0x0000000903037c11 */ /* 0x000fc400088f1408 */
[----:B------:R-:W-:Y:S01]  /*0530*/  LEA R8, P0, R0, UR8, 0x2 ;  /* 0x0000000800087c11 */ /* 0x000fe2000f8010ff */
[----:B-----5:R-:W-:Y:S01]  /*0540*/  IMAD.WIDE R6, R19, 0x4, R6 ;  /* 0x0000000413067825 */ /* 0x020fe200078e0206 */
[----:B------:R-:W-:Y:S01]  /*0550*/  LEA R10, P1, R24, UR8, 0x2 ;  /* 0x00000008180a7c11 */ /* 0x000fe2000f8210ff */
[----:B------:R-:W5:Y:S01]  /*0560*/  LDC.64 R18, c[0x0][0x258] ;  /* 0x00009600ff127b82 */ /* 0x000f620000000a00 */
[----:B------:R-:W4:Y:S01]  /*0570*/  LDG.E.EL.U8 R14, desc[UR4][R14.64] ;  /* 0x000000040e0e7981 */ /* 0x000f22000c2e1100 */
[----:B------:R-:W-:-:S03]  /*0580*/  LEA.HI.X R9, R0, UR9, R9, 0x2, P0 ;  /* 0x0000000900097c11 */ /* 0x000fc600080f1409 */
[----:B------:R-:W4:Y:S01]  /*0590*/  LDG.E.EL.U8 R16, desc[UR4][R16.64] ;  /* 0x0000000410107981 */ /* 0x000f22000c2e1100 */
[----:B------:R-:W-:-:S03]  /*05a0*/  LEA.HI.X R11, R24, UR9, R11, 0x2, P1 ;  /* 0x00000009180b7c11 */ /* 0x000fc600088f140b */
[----:B------:R-:W4:Y:S04]  /*05b0*/  LDG.E.EL R2, desc[UR4][R2.64] ;  /* 0x0000000402027981 */ /* 0x000f28000c2e1900 */
[----:B------:R-:W4:Y:S04]  /*05c0*/  LDG.E.EL R6, desc[UR4][R6.64] ;  /* 0x0000000406067981 */ /* 0x000f28000c2e1900 */
[----:B------:R-:W4:Y:S04]  /*05d0*/  LDG.E.EL R9, desc[UR4][R8.64] ;  /* 0x0000000408097981 */ /* 0x000f28000c2e1900 */
[----:B------:R-:W4:Y:S01]  /*05e0*/  LDG.E.EL R11, desc[UR4][R10.64] ;  /* 0x000000040a0b7981 */ /* 0x000f22000c2e1900 */
[----:B-1----:R-:W-:-:S02]  /*05f0*/  IMAD.WIDE R24, R25, 0x4, R4 ;  /* 0x0000000419187825 */ /* 0x002fc400078e0204 */
[----:B------:R-:W1:Y:S02]  /*0600*/  LDC.64 R4, c[0x0][0x210] ;  /* 0x00008400ff047b82 */ /* 0x000e640000000a00 */
[----:B-----5:R-:W-:Y:S02]  /*0610*/  IMAD.WIDE R18, R23, 0x4, R18 ;  /* 0x0000000417127825 */ /* 0x020fe400078e0212 */
[----:B------:R-:W5:Y:S04]  /*0620*/  LDG.E.EL R24, desc[UR4][R24.64] ;  /* 0x0000000418187981 */ /* 0x000f68000c2e1900 */
[----:B------:R-:W5:Y:S01]  /*0630*/  LDG.E.EL R18, desc[UR4][R18.64] ;  /* 0x0000000412127981 */ /* 0x000f62000c2e1900 */
[----:B-1----:R-:W-:Y:S01]  /*0640*/  IMAD.WIDE R4, R20, 0x4, R4 ;  /* 0x0000000414047825 */ /* 0x002fe200078e0204 */
[----:B--2---:R-:W-:-:S02]  /*0650*/  ISETP.NE.AND P0, PT, R22, RZ, PT ;  /* 0x000000ff1600720c */ /* 0x004fc40003f05270 */
[----:B---3--:R-:W-:Y:S02]  /*0660*/  ISETP.NE.AND P1, PT, R12, RZ, PT ;  /* 0x000000ff0c00720c */ /* 0x008fe40003f25270 */
[----:B----4-:R-:W-:Y:S02]  /*0670*/  ISETP.NE.AND P3, PT, R14, RZ, PT ;  /* 0x000000ff0e00720c */ /* 0x010fe40003f65270 */
[----:B------:R-:W-:Y:S01]  /*0680*/  ISETP.NE.AND P2, PT, R16, RZ, PT ;  /* 0x000000ff1000720c */ /* 0x000fe20003f45270 */
[C---:B------:R-:W-:Y:S01]  /*0690*/  FADD R3, R6.reuse, R2 ;  /* 0x0000000206037221 */ /* 0x040fe20000000000 */
[C---:B------:R-:W-:Y:S01]  /*06a0*/  FADD R21, R6.reuse, R21 ;  /* 0x0000001506157221 */ /* 0x040fe20000000000 */
[C---:B------:R-:W-:Y:S01]  /*06b0*/  FADD R0, R6.reuse, R9 ;  /* 0x0000000906007221 */ /* 0x040fe20000000000 */
[----:B------:R-:W-:-:S05]  /*06c0*/  FADD R6, R6, R11 ;  /* 0x0000000b06067221 */ /* 0x000fca0000000000 */
[----:B------:R-:W-:Y:S01]  /*06d0*/  @!P1 FMUL R3, R3, 0.10000000149011611938 ;  /* 0x3dcccccd03039820 */ /* 0x000fe20000400000 */
[----:B------:R-:W-:Y:S01]  /*06e0*/  @!P0 FMUL R21, R21, 0.10000000149011611938 ;  /* 0x3dcccccd15158820 */ /* 0x000fe20000400000 */
[----:B------:R-:W-:Y:S02]  /*06f0*/  @!P3 FMUL R0, R0, 0.10000000149011611938 ;  /* 0x3dcccccd0000b820 */ /* 0x000fe40000400000 */
[----:B------:R-:W-:Y:S02]  /*0700*/  @!P2 FMUL R6, R6, 0.10000000149011611938 ;  /* 0x3dcccccd0606a820 */ /* 0x000fe40000400000 */
[----:B------:R-:W-:Y:S02]  /*0710*/  FADD R0, -R3, R0 ;  /* 0x0000000003007221 */ /* 0x000fe40000000100 */
[----:B------:R-:W-:Y:S02]  /*0720*/  FADD R6, -R21, R6 ;  /* 0x0000000615067221 */ /* 0x000fe40000000100 */
[----:B-----5:R-:W-:-:S02]  /*0730*/  FFMA R3, R24, R0, R3 ;  /* 0x0000000018037223 */ /* 0x020fc40000000003 */
[----:B------:R-:W-:-:S04]  /*0740*/  FFMA R6, R24, R6, R21 ;  /* 0x0000000618067223 */ /* 0x000fc80000000015 */
[----:B------:R-:W-:-:S04]  /*0750*/  FADD R6, -R3, R6 ;  /* 0x0000000603067221 */ /* 0x000fc80000000100 */
[----:B------:R-:W-:-:S05]  /*0760*/  FFMA R3, R18, R6, R3 ;  /* 0x0000000612037223 */ /* 0x000fca0000000003 */
[----:B------:R-:W-:Y:S01]  /*0770*/  STG.E desc[UR4][R4.64], R3 ;  /* 0x0000000304007986 */ /* 0x000fe2000c101904 */
[----:B------:R-:W-:Y:S05]  /*0780*/  EXIT ;  /* 0x000000000000794d */ /* 0x000fea0003800000 */
.L_x_0:
[----:B------:R-:W-:-:S00]  /*0790*/  BRA `(.L_x_0) ;  /* 0xfffffffc00fc7947 */ /* 0x000fc0000383ffff */
[----:B------:R-:W-:-:S00]  /*07a0*/  NOP ;  /* 0x0000000000007918 */ /* 0x000fc00000000000 */
        /* <DEDUP_REMOVED lines=13> */
.L_x_1:


//--------------------- .nv.constant0.triton_poi_fused__unsafe_index_add_convolution_leaky_relu_mul_sub_15 --------------------------
	.section	.nv.constant0.triton_poi_fused__unsafe_index_add_convolution_leaky_relu_mul_sub_15,"a",@progbits
	.sectionflags	@""
	.align	4
.nv.constant0.triton_poi_fused__unsafe_index_add_convolution_leaky_relu_mul_sub_15:
	.zero		612
